//
// Generated by NVIDIA NVVM Compiler
//
// Compiler Build ID: CL-36424714
// Cuda compilation tools, release 13.0, V13.0.88
// Based on NVVM 20.0.0
//

.version 9.0
.target sm_100
.address_size 64

	// .globl	_Z6gpuAddPfS_S_i
// _ZZ12gpuReductionPKfPfiE6dyadic has been demoted

.visible .entry _Z6gpuAddPfS_S_i(
	.param .u64 .ptr .align 1 _Z6gpuAddPfS_S_i_param_0,
	.param .u64 .ptr .align 1 _Z6gpuAddPfS_S_i_param_1,
	.param .u64 .ptr .align 1 _Z6gpuAddPfS_S_i_param_2,
	.param .u32 _Z6gpuAddPfS_S_i_param_3
)
{
	.reg .pred 	%p<7>;
	.reg .b32 	%r<31>;
	.reg .b32 	%f<16>;
	.reg .b64 	%rd<25>;

	ld.param.u64 	%rd4, [_Z6gpuAddPfS_S_i_param_0];
	ld.param.u64 	%rd5, [_Z6gpuAddPfS_S_i_param_1];
	ld.param.u64 	%rd6, [_Z6gpuAddPfS_S_i_param_2];
	ld.param.u32 	%r12, [_Z6gpuAddPfS_S_i_param_3];
	cvta.to.global.u64 	%rd1, %rd6;
	cvta.to.global.u64 	%rd2, %rd5;
	cvta.to.global.u64 	%rd3, %rd4;
	mov.u32 	%r13, %tid.x;
	mov.u32 	%r14, %ctaid.x;
	mov.u32 	%r15, %ntid.x;
	mad.lo.s32 	%r29, %r14, %r15, %r13;
	mov.u32 	%r16, %nctaid.x;
	mul.lo.s32 	%r2, %r15, %r16;
	setp.ge.s32 	%p1, %r29, %r12;
	@%p1 bra 	$L__BB0_7;
	add.s32 	%r17, %r29, %r2;
	max.s32 	%r18, %r12, %r17;
	setp.lt.s32 	%p2, %r17, %r12;
	selp.u32 	%r19, 1, 0, %p2;
	add.s32 	%r20, %r17, %r19;
	sub.s32 	%r21, %r18, %r20;
	div.u32 	%r22, %r21, %r2;
	add.s32 	%r3, %r22, %r19;
	and.b32  	%r23, %r3, 3;
	setp.eq.s32 	%p3, %r23, 3;
	@%p3 bra 	$L__BB0_4;
	add.s32 	%r24, %r3, 1;
	and.b32  	%r25, %r24, 3;
	neg.s32 	%r27, %r25;
$L__BB0_3:
	.pragma "nounroll";
	mul.wide.s32 	%rd7, %r29, 4;
	add.s64 	%rd8, %rd1, %rd7;
	add.s64 	%rd9, %rd2, %rd7;
	add.s64 	%rd10, %rd3, %rd7;
	ld.global.f32 	%f1, [%rd10];
	ld.global.f32 	%f2, [%rd9];
	add.f32 	%f3, %f1, %f2;
	st.global.f32 	[%rd8], %f3;
	add.s32 	%r29, %r29, %r2;
	add.s32 	%r27, %r27, 1;
	setp.ne.s32 	%p4, %r27, 0;
	@%p4 bra 	$L__BB0_3;
$L__BB0_4:
	setp.lt.u32 	%p5, %r3, 3;
	@%p5 bra 	$L__BB0_7;
	mul.wide.s32 	%rd15, %r2, 4;
	shl.b32 	%r26, %r2, 2;
$L__BB0_6:
	mul.wide.s32 	%rd11, %r29, 4;
	add.s64 	%rd12, %rd3, %rd11;
	ld.global.f32 	%f4, [%rd12];
	add.s64 	%rd13, %rd2, %rd11;
	ld.global.f32 	%f5, [%rd13];
	add.f32 	%f6, %f4, %f5;
	add.s64 	%rd14, %rd1, %rd11;
	st.global.f32 	[%rd14], %f6;
	add.s64 	%rd16, %rd12, %rd15;
	ld.global.f32 	%f7, [%rd16];
	add.s64 	%rd17, %rd13, %rd15;
	ld.global.f32 	%f8, [%rd17];
	add.f32 	%f9, %f7, %f8;
	add.s64 	%rd18, %rd14, %rd15;
	st.global.f32 	[%rd18], %f9;
	add.s64 	%rd19, %rd16, %rd15;
	ld.global.f32 	%f10, [%rd19];
	add.s64 	%rd20, %rd17, %rd15;
	ld.global.f32 	%f11, [%rd20];
	add.f32 	%f12, %f10, %f11;
	add.s64 	%rd21, %rd18, %rd15;
	st.global.f32 	[%rd21], %f12;
	add.s64 	%rd22, %rd19, %rd15;
	ld.global.f32 	%f13, [%rd22];
	add.s64 	%rd23, %rd20, %rd15;
	ld.global.f32 	%f14, [%rd23];
	add.f32 	%f15, %f13, %f14;
	add.s64 	%rd24, %rd21, %rd15;
	st.global.f32 	[%rd24], %f15;
	add.s32 	%r29, %r26, %r29;
	setp.lt.s32 	%p6, %r29, %r12;
	@%p6 bra 	$L__BB0_6;
$L__BB0_7:
	ret;

}
	// .globl	_Z12gpuReductionPKfPfi
.visible .entry _Z12gpuReductionPKfPfi(
	.param .u64 .ptr .align 1 _Z12gpuReductionPKfPfi_param_0,
	.param .u64 .ptr .align 1 _Z12gpuReductionPKfPfi_param_1,
	.param .u32 _Z12gpuReductionPKfPfi_param_2
)
{
	.reg .pred 	%p<21>;
	.reg .b32 	%r<33>;
	.reg .b32 	%f<114>;
	.reg .b64 	%rd<20>;
	// demoted variable
	.shared .align 4 .b8 _ZZ12gpuReductionPKfPfiE6dyadic[4096];
	ld.param.u64 	%rd9, [_Z12gpuReductionPKfPfi_param_0];
	ld.param.u64 	%rd8, [_Z12gpuReductionPKfPfi_param_1];
	ld.param.u32 	%r20, [_Z12gpuReductionPKfPfi_param_2];
	cvta.to.global.u64 	%rd1, %rd9;
	mov.u32 	%r1, %tid.x;
	setp.ge.s32 	%p1, %r1, %r20;
	mov.f32 	%f113, 0f00000000;
	@%p1 bra 	$L__BB1_13;
	not.b32 	%r21, %r1;
	add.s32 	%r22, %r20, %r21;
	shr.u32 	%r23, %r22, 10;
	add.s32 	%r2, %r23, 1;
	and.b32  	%r3, %r2, 15;
	setp.lt.u32 	%p2, %r22, 15360;
	mov.f32 	%f113, 0f00000000;
	mov.u32 	%r29, %r1;
	@%p2 bra 	$L__BB1_4;
	and.b32  	%r24, %r2, 8388592;
	neg.s32 	%r27, %r24;
	mul.wide.u32 	%rd10, %r1, 4;
	add.s64 	%rd11, %rd10, %rd1;
	add.s64 	%rd18, %rd11, 32768;
	mov.f32 	%f113, 0f00000000;
	mov.u32 	%r29, %r1;
$L__BB1_3:
	.pragma "nounroll";
	ld.global.f32 	%f18, [%rd18+-32768];
	add.f32 	%f19, %f113, %f18;
	ld.global.f32 	%f20, [%rd18+-28672];
	add.f32 	%f21, %f19, %f20;
	ld.global.f32 	%f22, [%rd18+-24576];
	add.f32 	%f23, %f21, %f22;
	ld.global.f32 	%f24, [%rd18+-20480];
	add.f32 	%f25, %f23, %f24;
	ld.global.f32 	%f26, [%rd18+-16384];
	add.f32 	%f27, %f25, %f26;
	ld.global.f32 	%f28, [%rd18+-12288];
	add.f32 	%f29, %f27, %f28;
	ld.global.f32 	%f30, [%rd18+-8192];
	add.f32 	%f31, %f29, %f30;
	ld.global.f32 	%f32, [%rd18+-4096];
	add.f32 	%f33, %f31, %f32;
	ld.global.f32 	%f34, [%rd18];
	add.f32 	%f35, %f33, %f34;
	ld.global.f32 	%f36, [%rd18+4096];
	add.f32 	%f37, %f35, %f36;
	ld.global.f32 	%f38, [%rd18+8192];
	add.f32 	%f39, %f37, %f38;
	ld.global.f32 	%f40, [%rd18+12288];
	add.f32 	%f41, %f39, %f40;
	ld.global.f32 	%f42, [%rd18+16384];
	add.f32 	%f43, %f41, %f42;
	ld.global.f32 	%f44, [%rd18+20480];
	add.f32 	%f45, %f43, %f44;
	ld.global.f32 	%f46, [%rd18+24576];
	add.f32 	%f47, %f45, %f46;
	ld.global.f32 	%f48, [%rd18+28672];
	add.f32 	%f113, %f47, %f48;
	add.s32 	%r29, %r29, 16384;
	add.s32 	%r27, %r27, 16;
	add.s64 	%rd18, %rd18, 65536;
	setp.ne.s32 	%p3, %r27, 0;
	@%p3 bra 	$L__BB1_3;
$L__BB1_4:
	setp.eq.s32 	%p4, %r3, 0;
	@%p4 bra 	$L__BB1_13;
	and.b32  	%r10, %r2, 7;
	setp.lt.u32 	%p5, %r3, 8;
	@%p5 bra 	$L__BB1_7;
	mul.wide.u32 	%rd12, %r29, 4;
	add.s64 	%rd13, %rd1, %rd12;
	ld.global.f32 	%f50, [%rd13];
	add.f32 	%f51, %f113, %f50;
	ld.global.f32 	%f52, [%rd13+4096];
	add.f32 	%f53, %f51, %f52;
	ld.global.f32 	%f54, [%rd13+8192];
	add.f32 	%f55, %f53, %f54;
	ld.global.f32 	%f56, [%rd13+12288];
	add.f32 	%f57, %f55, %f56;
	ld.global.f32 	%f58, [%rd13+16384];
	add.f32 	%f59, %f57, %f58;
	ld.global.f32 	%f60, [%rd13+20480];
	add.f32 	%f61, %f59, %f60;
	ld.global.f32 	%f62, [%rd13+24576];
	add.f32 	%f63, %f61, %f62;
	ld.global.f32 	%f64, [%rd13+28672];
	add.f32 	%f113, %f63, %f64;
	add.s32 	%r29, %r29, 8192;
$L__BB1_7:
	setp.eq.s32 	%p6, %r10, 0;
	@%p6 bra 	$L__BB1_13;
	and.b32  	%r13, %r2, 3;
	setp.lt.u32 	%p7, %r10, 4;
	@%p7 bra 	$L__BB1_10;
	mul.wide.u32 	%rd14, %r29, 4;
	add.s64 	%rd15, %rd1, %rd14;
	ld.global.f32 	%f66, [%rd15];
	add.f32 	%f67, %f113, %f66;
	ld.global.f32 	%f68, [%rd15+4096];
	add.f32 	%f69, %f67, %f68;
	ld.global.f32 	%f70, [%rd15+8192];
	add.f32 	%f71, %f69, %f70;
	ld.global.f32 	%f72, [%rd15+12288];
	add.f32 	%f113, %f71, %f72;
	add.s32 	%r29, %r29, 4096;
$L__BB1_10:
	setp.eq.s32 	%p8, %r13, 0;
	@%p8 bra 	$L__BB1_13;
	mul.wide.u32 	%rd16, %r29, 4;
	add.s64 	%rd19, %rd1, %rd16;
	neg.s32 	%r32, %r13;
$L__BB1_12:
	.pragma "nounroll";
	ld.global.f32 	%f73, [%rd19];
	add.f32 	%f113, %f113, %f73;
	add.s64 	%rd19, %rd19, 4096;
	add.s32 	%r32, %r32, 1;
	setp.ne.s32 	%p9, %r32, 0;
	@%p9 bra 	$L__BB1_12;
$L__BB1_13:
	shl.b32 	%r25, %r1, 2;
	mov.u32 	%r26, _ZZ12gpuReductionPKfPfiE6dyadic;
	add.s32 	%r19, %r26, %r25;
	st.shared.f32 	[%r19], %f113;
	bar.sync 	0;
	setp.gt.u32 	%p10, %r1, 511;
	@%p10 bra 	$L__BB1_15;
	ld.shared.f32 	%f74, [%r19+2048];
	ld.shared.f32 	%f75, [%r19];
	add.f32 	%f76, %f74, %f75;
	st.shared.f32 	[%r19], %f76;
$L__BB1_15:
	bar.sync 	0;
	setp.gt.u32 	%p11, %r1, 255;
	@%p11 bra 	$L__BB1_17;
	ld.shared.f32 	%f77, [%r19+1024];
	ld.shared.f32 	%f78, [%r19];
	add.f32 	%f79, %f77, %f78;
	st.shared.f32 	[%r19], %f79;
$L__BB1_17:
	bar.sync 	0;
	setp.gt.u32 	%p12, %r1, 127;
	@%p12 bra 	$L__BB1_19;
	ld.shared.f32 	%f80, [%r19+512];
	ld.shared.f32 	%f81, [%r19];
	add.f32 	%f82, %f80, %f81;
	st.shared.f32 	[%r19], %f82;
$L__BB1_19:
	bar.sync 	0;
	setp.gt.u32 	%p13, %r1, 63;
	@%p13 bra 	$L__BB1_21;
	ld.shared.f32 	%f83, [%r19+256];
	ld.shared.f32 	%f84, [%r19];
	add.f32 	%f85, %f83, %f84;
	st.shared.f32 	[%r19], %f85;
$L__BB1_21:
	bar.sync 	0;
	setp.gt.u32 	%p14, %r1, 31;
	@%p14 bra 	$L__BB1_23;
	ld.shared.f32 	%f86, [%r19+128];
	ld.shared.f32 	%f87, [%r19];
	add.f32 	%f88, %f86, %f87;
	st.shared.f32 	[%r19], %f88;
$L__BB1_23:
	bar.sync 	0;
	setp.gt.u32 	%p15, %r1, 15;
	@%p15 bra 	$L__BB1_25;
	ld.shared.f32 	%f89, [%r19+64];
	ld.shared.f32 	%f90, [%r19];
	add.f32 	%f91, %f89, %f90;
	st.shared.f32 	[%r19], %f91;
$L__BB1_25:
	bar.sync 	0;
	setp.gt.u32 	%p16, %r1, 7;
	@%p16 bra 	$L__BB1_27;
	ld.shared.f32 	%f92, [%r19+32];
	ld.shared.f32 	%f93, [%r19];
	add.f32 	%f94, %f92, %f93;
	st.shared.f32 	[%r19], %f94;
$L__BB1_27:
	bar.sync 	0;
	setp.gt.u32 	%p17, %r1, 3;
	@%p17 bra 	$L__BB1_29;
	ld.shared.f32 	%f95, [%r19+16];
	ld.shared.f32 	%f96, [%r19];
	add.f32 	%f97, %f95, %f96;
	st.shared.f32 	[%r19], %f97;
$L__BB1_29:
	bar.sync 	0;
	setp.gt.u32 	%p18, %r1, 1;
	@%p18 bra 	$L__BB1_31;
	ld.shared.f32 	%f98, [%r19+8];
	ld.shared.f32 	%f99, [%r19];
	add.f32 	%f100, %f98, %f99;
	st.shared.f32 	[%r19], %f100;
$L__BB1_31:
	bar.sync 	0;
	setp.ne.s32 	%p19, %r1, 0;
	@%p19 bra 	$L__BB1_33;
	ld.shared.f32 	%f101, [_ZZ12gpuReductionPKfPfiE6dyadic+4];
	ld.shared.f32 	%f102, [%r19];
	add.f32 	%f103, %f101, %f102;
	st.shared.f32 	[%r19], %f103;
$L__BB1_33:
	setp.ne.s32 	%p20, %r1, 0;
	bar.sync 	0;
	@%p20 bra 	$L__BB1_35;
	ld.shared.f32 	%f104, [_ZZ12gpuReductionPKfPfiE6dyadic];
	cvta.to.global.u64 	%rd17, %rd8;
	st.global.f32 	[%rd17], %f104;
$L__BB1_35:
	ret;

}


// ===== COMPILED SASS (sm_100) =====

	.target	sm_100

	.elftype	@"ET_EXEC"


//--------------------- .note.nv.tkinfo           --------------------------
	.section	.note.nv.tkinfo,"",@"SHT_NOTE"
	.sectionflags	@"SHF_NOTE_NV_TKINFO"
	.tkinfo
        /*0018*/ 	.word	0x00000002
        /*0030*/ 	.string	""
        /*0030*/ 	.string	"ptxas"
        /*0030*/ 	.string	"Cuda compilation tools, release 13.0, V13.0.88"
        /*0030*/ 	.string	"Build cuda_13.0.r13.0/compiler.36424714_0"
        /*0030*/ 	.string	"-arch sm_100 -m 64 "



//--------------------- .note.nv.cuinfo           --------------------------
	.section	.note.nv.cuinfo,"",@"SHT_NOTE"
	.sectionflags	@"SHF_NOTE_NV_CUINFO"
        /*0018*/ 	.short	0x0002
        /*001a*/ 	.short	0x0064
        /*001c*/ 	.short	0x0082
	.zero		2


//--------------------- .nv.info                  --------------------------
	.section	.nv.info,"",@"SHT_CUDA_INFO"
	.align	4


	//----- nvinfo : EIATTR_REGCOUNT
	.align		4
        /*0000*/ 	.byte	0x04, 0x2f
        /*0002*/ 	.short	(.L_1 - .L_0)
	.align		4
.L_0:
        /*0004*/ 	.word	index@(_Z6gpuAddPfS_S_i)
        /*0008*/ 	.word	0x0000001a


	//----- nvinfo : EIATTR_FRAME_SIZE
	.align		4
.L_1:
        /*000c*/ 	.byte	0x04, 0x11
        /*000e*/ 	.short	(.L_3 - .L_2)
	.align		4
.L_2:
        /*0010*/ 	.word	index@(_Z6gpuAddPfS_S_i)
        /*0014*/ 	.word	0x00000000


	//----- nvinfo : EIATTR_REGCOUNT
	.align		4
.L_3:
        /*0018*/ 	.byte	0x04, 0x2f
        /*001a*/ 	.short	(.L_5 - .L_4)
	.align		4
.L_4:
        /*001c*/ 	.word	index@(_Z12gpuReductionPKfPfi)
        /*0020*/ 	.word	0x0000001e


	//----- nvinfo : EIATTR_FRAME_SIZE
	.align		4
.L_5:
        /*0024*/ 	.byte	0x04, 0x11
        /*0026*/ 	.short	(.L_7 - .L_6)
	.align		4
.L_6:
        /*0028*/ 	.word	index@(_Z12gpuReductionPKfPfi)
        /*002c*/ 	.word	0x00000000


	//----- nvinfo : EIATTR_MIN_STACK_SIZE
	.align		4
.L_7:
        /*0030*/ 	.byte	0x04, 0x12
        /*0032*/ 	.short	(.L_9 - .L_8)
	.align		4
.L_8:
        /*0034*/ 	.word	index@(_Z12gpuReductionPKfPfi)
        /*0038*/ 	.word	0x00000000


	//----- nvinfo : EIATTR_MIN_STACK_SIZE
	.align		4
.L_9:
        /*003c*/ 	.byte	0x04, 0x12
        /*003e*/ 	.short	(.L_11 - .L_10)
	.align		4
.L_10:
        /*0040*/ 	.word	index@(_Z6gpuAddPfS_S_i)
        /*0044*/ 	.word	0x00000000
.L_11:


//--------------------- .nv.compat                --------------------------
	.section	.nv.compat,"",@"SHT_CUDA_COMPAT_INFO"
	.align	4
        /*0000*/ 	.byte	0x02, 0x09, 0x00, 0x00, 0x02, 0x02, 0x01, 0x00, 0x02, 0x05, 0x05, 0x00, 0x03, 0x07, 0x01, 0x01
        /*0010*/ 	.byte	0x02, 0x03, 0x00, 0x00, 0x02, 0x06, 0x01, 0x00, 0x04, 0x0b, 0x08, 0x00, 0x09, 0x00, 0x00, 0x00
        /*0020*/ 	.byte	0x00, 0x00, 0x00, 0x00


//--------------------- .nv.info._Z12gpuReductionPKfPfi --------------------------
	.section	.nv.info._Z12gpuReductionPKfPfi,"",@"SHT_CUDA_INFO"
	.sectionflags	@""
	.align	4


	//----- nvinfo : EIATTR_CUDA_API_VERSION
	.align		4
        /*0000*/ 	.byte	0x04, 0x37
        /*0002*/ 	.short	(.L_13 - .L_12)
.L_12:
        /*0004*/ 	.word	0x00000082


	//----- nvinfo : EIATTR_KPARAM_INFO
	.align		4
.L_13:
        /*0008*/ 	.byte	0x04, 0x17
        /*000a*/ 	.short	(.L_15 - .L_14)
.L_14:
        /*000c*/ 	.word	0x00000000
        /*0010*/ 	.short	0x0002
        /*0012*/ 	.short	0x0010
        /*0014*/ 	.byte	0x00, 0xf0, 0x11, 0x00


	//----- nvinfo : EIATTR_KPARAM_INFO
	.align		4
.L_15:
        /*0018*/ 	.byte	0x04, 0x17
        /*001a*/ 	.short	(.L_17 - .L_16)
.L_16:
        /*001c*/ 	.word	0x00000000
        /*0020*/ 	.short	0x0001
        /*0022*/ 	.short	0x0008
        /*0024*/ 	.byte	0x00, 0xf5, 0x21, 0x00


	//----- nvinfo : EIATTR_KPARAM_INFO
	.align		4
.L_17:
        /*0028*/ 	.byte	0x04, 0x17
        /*002a*/ 	.short	(.L_19 - .L_18)
.L_18:
        /*002c*/ 	.word	0x00000000
        /*0030*/ 	.short	0x0000
        /*0032*/ 	.short	0x0000
        /*0034*/ 	.byte	0x00, 0xf5, 0x21, 0x00


	//----- nvinfo : EIATTR_SPARSE_MMA_MASK
	.align		4
.L_19:
        /*0038*/ 	.byte	0x03, 0x50
        /*003a*/ 	.short	0x0000


	//----- nvinfo : EIATTR_MAXREG_COUNT
	.align		4
        /*003c*/ 	.byte	0x03, 0x1b
        /*003e*/ 	.short	0x00ff


	//----- nvinfo : EIATTR_NUM_BARRIERS
	.align		4
        /*0040*/ 	.byte	0x02, 0x4c
        /*0042*/ 	.byte	0x01
	.zero		1


	//----- nvinfo : EIATTR_MERCURY_ISA_VERSION
	.align		4
        /*0044*/ 	.byte	0x03, 0x5f
        /*0046*/ 	.short	0x0101


	//----- nvinfo : EIATTR_VRC_CTA_INIT_COUNT
	.align		4
        /*0048*/ 	.byte	0x02, 0x4a
	.zero		1
	.zero		1


	//----- nvinfo : EIATTR_EXIT_INSTR_OFFSETS
	.align		4
        /*004c*/ 	.byte	0x04, 0x1c
        /*004e*/ 	.short	(.L_21 - .L_20)


	//   ....[0]....
.L_20:
        /*0050*/ 	.word	0x00000bd0


	//   ....[1]....
        /*0054*/ 	.word	0x00000c10


	//----- nvinfo : EIATTR_CRS_STACK_SIZE
	.align		4
.L_21:
        /*0058*/ 	.byte	0x04, 0x1e
        /*005a*/ 	.short	(.L_23 - .L_22)
.L_22:
        /*005c*/ 	.word	0x00000000


	//----- nvinfo : EIATTR_CBANK_PARAM_SIZE
	.align		4
.L_23:
        /*0060*/ 	.byte	0x03, 0x19
        /*0062*/ 	.short	0x0014


	//----- nvinfo : EIATTR_PARAM_CBANK
	.align		4
        /*0064*/ 	.byte	0x04, 0x0a
        /*0066*/ 	.short	(.L_25 - .L_24)
	.align		4
.L_24:
        /*0068*/ 	.word	index@(.nv.constant0._Z12gpuReductionPKfPfi)
        /*006c*/ 	.short	0x0380
        /*006e*/ 	.short	0x0014


	//----- nvinfo : EIATTR_SW_WAR
	.align		4
.L_25:
        /*0070*/ 	.byte	0x04, 0x36
        /*0072*/ 	.short	(.L_27 - .L_26)
.L_26:
        /*0074*/ 	.word	0x00000008
.L_27:


//--------------------- .nv.info._Z6gpuAddPfS_S_i --------------------------
	.section	.nv.info._Z6gpuAddPfS_S_i,"",@"SHT_CUDA_INFO"
	.sectionflags	@""
	.align	4


	//----- nvinfo : EIATTR_CUDA_API_VERSION
	.align		4
        /*0000*/ 	.byte	0x04, 0x37
        /*0002*/ 	.short	(.L_29 - .L_28)
.L_28:
        /*0004*/ 	.word	0x00000082


	//----- nvinfo : EIATTR_KPARAM_INFO
	.align		4
.L_29:
        /*0008*/ 	.byte	0x04, 0x17
        /*000a*/ 	.short	(.L_31 - .L_30)
.L_30:
        /*000c*/ 	.word	0x00000000
        /*0010*/ 	.short	0x0003
        /*0012*/ 	.short	0x0018
        /*0014*/ 	.byte	0x00, 0xf0, 0x11, 0x00


	//----- nvinfo : EIATTR_KPARAM_INFO
	.align		4
.L_31:
        /*0018*/ 	.byte	0x04, 0x17
        /*001a*/ 	.short	(.L_33 - .L_32)
.L_32:
        /*001c*/ 	.word	0x00000000
        /*0020*/ 	.short	0x0002
        /*0022*/ 	.short	0x0010
        /*0024*/ 	.byte	0x00, 0xf5, 0x21, 0x00


	//----- nvinfo : EIATTR_KPARAM_INFO
	.align		4
.L_33:
        /*0028*/ 	.byte	0x04, 0x17
        /*002a*/ 	.short	(.L_35 - .L_34)
.L_34:
        /*002c*/ 	.word	0x00000000
        /*0030*/ 	.short	0x0001
        /*0032*/ 	.short	0x0008
        /*0034*/ 	.byte	0x00, 0xf5, 0x21, 0x00


	//----- nvinfo : EIATTR_KPARAM_INFO
	.align		4
.L_35:
        /*0038*/ 	.byte	0x04, 0x17
        /*003a*/ 	.short	(.L_37 - .L_36)
.L_36:
        /*003c*/ 	.word	0x00000000
        /*0040*/ 	.short	0x0000
        /*0042*/ 	.short	0x0000
        /*0044*/ 	.byte	0x00, 0xf5, 0x21, 0x00


	//----- nvinfo : EIATTR_SPARSE_MMA_MASK
	.align		4
.L_37:
        /*0048*/ 	.byte	0x03, 0x50
        /*004a*/ 	.short	0x0000


	//----- nvinfo : EIATTR_MAXREG_COUNT
	.align		4
        /*004c*/ 	.byte	0x03, 0x1b
        /*004e*/ 	.short	0x00ff


	//----- nvinfo : EIATTR_MERCURY_ISA_VERSION
	.align		4
        /*0050*/ 	.byte	0x03, 0x5f
        /*0052*/ 	.short	0x0101


	//----- nvinfo : EIATTR_VRC_CTA_INIT_COUNT
	.align		4
        /*0054*/ 	.byte	0x02, 0x4a
	.zero		1
	.zero		1


	//----- nvinfo : EIATTR_EXIT_INSTR_OFFSETS
	.align		4
        /*0058*/ 	.byte	0x04, 0x1c
        /*005a*/ 	.short	(.L_39 - .L_38)


	//   ....[0]....
.L_38:
        /*005c*/ 	.word	0x00000090


	//   ....[1]....
        /*0060*/ 	.word	0x000003a0


	//   ....[2]....
        /*0064*/ 	.word	0x000005d0


	//----- nvinfo : EIATTR_CRS_STACK_SIZE
	.align		4
.L_39:
        /*0068*/ 	.byte	0x04, 0x1e
        /*006a*/ 	.short	(.L_41 - .L_40)
.L_40:
        /*006c*/ 	.word	0x00000000


	//----- nvinfo : EIATTR_CBANK_PARAM_SIZE
	.align		4
.L_41:
        /*0070*/ 	.byte	0x03, 0x19
        /*0072*/ 	.short	0x001c


	//----- nvinfo : EIATTR_PARAM_CBANK
	.align		4
        /*0074*/ 	.byte	0x04, 0x0a
        /*0076*/ 	.short	(.L_43 - .L_42)
	.align		4
.L_42:
        /*0078*/ 	.word	index@(.nv.constant0._Z6gpuAddPfS_S_i)
        /*007c*/ 	.short	0x0380
        /*007e*/ 	.short	0x001c


	//----- nvinfo : EIATTR_SW_WAR
	.align		4
.L_43:
        /*0080*/ 	.byte	0x04, 0x36
        /*0082*/ 	.short	(.L_45 - .L_44)
.L_44:
        /*0084*/ 	.word	0x00000008
.L_45:


//--------------------- .nv.callgraph             --------------------------
	.section	.nv.callgraph,"",@"SHT_CUDA_CALLGRAPH"
	.align	4
	.sectionentsize	8
	.align		4
        /*0000*/ 	.word	0x00000000
	.align		4
        /*0004*/ 	.word	0xffffffff
	.align		4
        /*0008*/ 	.word	0x00000000
	.align		4
        /*000c*/ 	.word	0xfffffffe
	.align		4
        /*0010*/ 	.word	0x00000000
	.align		4
        /*0014*/ 	.word	0xfffffffd
	.align		4
        /*0018*/ 	.word	0x00000000
	.align		4
        /*001c*/ 	.word	0xfffffffc


//--------------------- .text._Z12gpuReductionPKfPfi --------------------------
	.section	.text._Z12gpuReductionPKfPfi,"ax",@progbits
	.align	128
        .global         _Z12gpuReductionPKfPfi
        .type           _Z12gpuReductionPKfPfi,@function
        .size           _Z12gpuReductionPKfPfi,(.L_x_16 - _Z12gpuReductionPKfPfi)
        .other          _Z12gpuReductionPKfPfi,@"STO_CUDA_ENTRY STV_DEFAULT"
_Z12gpuReductionPKfPfi:
.text._Z12gpuReductionPKfPfi:
[----:B------:R-:W-:Y:S01]  /*0000*/  LDC R1, c[0x0][0x37c] ;  /* 0x0000df00ff017b82 */ /* 0x000fe20000000800 */
[----:B------:R-:W0:Y:S01]  /*0010*/  S2R R0, SR_TID.X ;  /* 0x0000000000007919 */ /* 0x000e220000002100 */
[----:B------:R-:W0:Y:S01]  /*0020*/  LDCU UR8, c[0x0][0x390] ;  /* 0x00007200ff0877ac */ /* 0x000e220008000800 */
[----:B------:R-:W-:Y:S01]  /*0030*/  BSSY.RECONVERGENT B0, `(.L_x_0) ;  /* 0x0000077000007945 */ /* 0x000fe20003800200 */
[----:B------:R-:W-:Y:S01]  /*0040*/  HFMA2 R4, -RZ, RZ, 0, 0 ;  /* 0x00000000ff047431 */ /* 0x000fe200000001ff */
[----:B------:R-:W1:Y:S01]  /*0050*/  LDCU.64 UR6, c[0x0][0x358] ;  /* 0x00006b00ff0677ac */ /* 0x000e620008000a00 */
[----:B0-----:R-:W-:-:S13]  /*0060*/  ISETP.GE.AND P0, PT, R0, UR8, PT ;  /* 0x0000000800007c0c */ /* 0x001fda000bf06270 */
[----:B-1----:R-:W-:Y:S05]  /*0070*/  @P0 BRA `(.L_x_1) ;  /* 0x0000000400c80947 */ /* 0x002fea0003800000 */
[-C--:B------:R-:W-:Y:S01]  /*0080*/  LOP3.LUT R2, RZ, R0.reuse, RZ, 0x33, !PT ;  /* 0x00000000ff027212 */ /* 0x080fe200078e33ff */
[----:B------:R-:W-:Y:S01]  /*0090*/  BSSY.RECONVERGENT B1, `(.L_x_2) ;  /* 0x0000037000017945 */ /* 0x000fe20003800200 */
[----:B------:R-:W-:Y:S02]  /*00a0*/  MOV R4, RZ ;  /* 0x000000ff00047202 */ /* 0x000fe40000000f00 */
[----:B------:R-:W-:Y:S02]  /*00b0*/  IADD3 R2, PT, PT, R2, UR8, RZ ;  /* 0x0000000802027c10 */ /* 0x000fe4000fffe0ff */
[----:B------:R-:W-:Y:S02]  /*00c0*/  MOV R5, R0 ;  /* 0x0000000000057202 */ /* 0x000fe40000000f00 */
[C---:B------:R-:W-:Y:S02]  /*00d0*/  ISETP.GE.U32.AND P1, PT, R2.reuse, 0x3c00, PT ;  /* 0x00003c000200780c */ /* 0x040fe40003f26070 */
[----:B------:R-:W-:-:S04]  /*00e0*/  LEA.HI R6, R2, 0x1, RZ, 0x16 ;  /* 0x0000000102067811 */ /* 0x000fc800078fb0ff */
[----:B------:R-:W-:-:S04]  /*00f0*/  LOP3.LUT R20, R6, 0xf, RZ, 0xc0, !PT ;  /* 0x0000000f06147812 */ /* 0x000fc800078ec0ff */
[----:B------:R-:W-:-:S03]  /*0100*/  ISETP.NE.AND P0, PT, R20, RZ, PT ;  /* 0x000000ff1400720c */ /* 0x000fc60003f05270 */
[----:B------:R-:W-:Y:S10]  /*0110*/  @!P1 BRA `(.L_x_3) ;  /* 0x0000000000b89947 */ /* 0x000ff40003800000 */
[----:B------:R-:W0:Y:S01]  /*0120*/  LDC.64 R2, c[0x0][0x380] ;  /* 0x0000e000ff027b82 */ /* 0x000e220000000a00 */
[----:B------:R-:W-:Y:S02]  /*0130*/  LOP3.LUT R10, R6, 0x7ffff0, RZ, 0xc0, !PT ;  /* 0x007ffff0060a7812 */ /* 0x000fe400078ec0ff */
[----:B------:R-:W-:Y:S02]  /*0140*/  MOV R4, RZ ;  /* 0x000000ff00047202 */ /* 0x000fe40000000f00 */
[----:B------:R-:W-:Y:S02]  /*0150*/  MOV R5, R0 ;  /* 0x0000000000057202 */ /* 0x000fe40000000f00 */
[----:B------:R-:W-:Y:S01]  /*0160*/  IADD3 R10, PT, PT, -R10, RZ, RZ ;  /* 0x000000ff0a0a7210 */ /* 0x000fe20007ffe1ff */
[----:B0-----:R-:W-:-:S03]  /*0170*/  IMAD.WIDE.U32 R2, R0, 0x4, R2 ;  /* 0x0000000400027825 */ /* 0x001fc600078e0002 */
[----:B------:R-:W-:-:S04]  /*0180*/  IADD3 R2, P1, PT, R2, 0x8000, RZ ;  /* 0x0000800002027810 */ /* 0x000fc80007f3e0ff */
[----:B------:R-:W-:-:S09]  /*0190*/  IADD3.X R3, PT, PT, RZ, R3, RZ, P1, !PT ;  /* 0x00000003ff037210 */ /* 0x000fd20000ffe4ff */
.L_x_4:
[----:B------:R-:W2:Y:S04]  /*01a0*/  LDG.E R19, desc[UR6][R2.64+-0x8000] ;  /* 0xff80000602137981 */ /* 0x000ea8000c1e1900 */
[----:B------:R-:W3:Y:S04]  /*01b0*/  LDG.E R18, desc[UR6][R2.64+-0x7000] ;  /* 0xff90000602127981 */ /* 0x000ee8000c1e1900 */
[----:B------:R-:W4:Y:S04]  /*01c0*/  LDG.E R21, desc[UR6][R2.64+-0x6000] ;  /* 0xffa0000602157981 */ /* 0x000f28000c1e1900 */
[----:B------:R-:W5:Y:S04]  /*01d0*/  LDG.E R23, desc[UR6][R2.64+-0x5000] ;  /* 0xffb0000602177981 */ /* 0x000f68000c1e1900 */
        /* <DEDUP_REMOVED lines=11> */
[----:B------:R0:W5:Y:S01]  /*0290*/  LDG.E R9, desc[UR6][R2.64+0x7000] ;  /* 0x0070000602097981 */ /* 0x000162000c1e1900 */
[----:B------:R-:W-:Y:S01]  /*02a0*/  VIADD R10, R10, 0x10 ;  /* 0x000000100a0a7836 */ /* 0x000fe20000000000 */
[----:B------:R-:W-:-:S04]  /*02b0*/  IADD3 R5, PT, PT, R5, 0x4000, RZ ;  /* 0x0000400005057810 */ /* 0x000fc80007ffe0ff */
[----:B------:R-:W-:Y:S02]  /*02c0*/  ISETP.NE.AND P1, PT, R10, RZ, PT ;  /* 0x000000ff0a00720c */ /* 0x000fe40003f25270 */
[----:B0-----:R-:W-:-:S04]  /*02d0*/  IADD3 R2, P2, PT, R2, 0x10000, RZ ;  /* 0x0001000002027810 */ /* 0x001fc80007f5e0ff */
[----:B------:R-:W-:Y:S01]  /*02e0*/  IADD3.X R3, PT, PT, RZ, R3, RZ, P2, !PT ;  /* 0x00000003ff037210 */ /* 0x000fe200017fe4ff */
[----:B--2---:R-:W-:-:S04]  /*02f0*/  FADD R19, R19, R4 ;  /* 0x0000000413137221 */ /* 0x004fc80000000000 */
[----:B---3--:R-:W-:-:S04]  /*0300*/  FADD R18, R19, R18 ;  /* 0x0000001213127221 */ /* 0x008fc80000000000 */
[----:B----4-:R-:W-:-:S04]  /*0310*/  FADD R18, R18, R21 ;  /* 0x0000001512127221 */ /* 0x010fc80000000000 */
[----:B-----5:R-:W-:-:S04]  /*0320*/  FADD R18, R18, R23 ;  /* 0x0000001712127221 */ /* 0x020fc80000000000 */
[----:B------:R-:W-:-:S04]  /*0330*/  FADD R18, R18, R25 ;  /* 0x0000001912127221 */ /* 0x000fc80000000000 */
        /* <DEDUP_REMOVED lines=10> */
[----:B------:R-:W-:Y:S01]  /*03e0*/  FADD R4, R8, R9 ;  /* 0x0000000908047221 */ /* 0x000fe20000000000 */
[----:B------:R-:W-:Y:S06]  /*03f0*/  @P1 BRA `(.L_x_4) ;  /* 0xfffffffc00681947 */ /* 0x000fec000383ffff */
.L_x_3:
[----:B------:R-:W-:Y:S05]  /*0400*/  BSYNC.RECONVERGENT B1 ;  /* 0x0000000000017941 */ /* 0x000fea0003800200 */
.L_x_2:
[----:B------:R-:W-:Y:S05]  /*0410*/  @!P0 BRA `(.L_x_1) ;  /* 0x0000000000e08947 */ /* 0x000fea0003800000 */
[----:B------:R-:W-:Y:S01]  /*0420*/  ISETP.GE.U32.AND P0, PT, R20, 0x8, PT ;  /* 0x000000081400780c */ /* 0x000fe20003f06070 */
[----:B------:R-:W-:Y:S01]  /*0430*/  BSSY.RECONVERGENT B1, `(.L_x_5) ;  /* 0x0000017000017945 */ /* 0x000fe20003800200 */
[----:B------:R-:W-:-:S04]  /*0440*/  LOP3.LUT R9, R6, 0x7, RZ, 0xc0, !PT ;  /* 0x0000000706097812 */ /* 0x000fc800078ec0ff */
[----:B------:R-:W-:-:S07]  /*0450*/  ISETP.NE.AND P1, PT, R9, RZ, PT ;  /* 0x000000ff0900720c */ /* 0x000fce0003f25270 */
[----:B------:R-:W-:Y:S06]  /*0460*/  @!P0 BRA `(.L_x_6) ;  /* 0x00000000004c8947 */ /* 0x000fec0003800000 */
[----:B------:R-:W0:Y:S02]  /*0470*/  LDC.64 R2, c[0x0][0x380] ;  /* 0x0000e000ff027b82 */ /* 0x000e240000000a00 */
[----:B0-----:R-:W-:-:S05]  /*0480*/  IMAD.WIDE.U32 R2, R5, 0x4, R2 ;  /* 0x0000000405027825 */ /* 0x001fca00078e0002 */
[----:B------:R-:W2:Y:S04]  /*0490*/  LDG.E R7, desc[UR6][R2.64] ;  /* 0x0000000602077981 */ /* 0x000ea8000c1e1900 */
[----:B------:R-:W3:Y:S04]  /*04a0*/  LDG.E R8, desc[UR6][R2.64+0x1000] ;  /* 0x0010000602087981 */ /* 0x000ee8000c1e1900 */
[----:B------:R-:W4:Y:S04]  /*04b0*/  LDG.E R10, desc[UR6][R2.64+0x2000] ;  /* 0x00200006020a7981 */ /* 0x000f28000c1e1900 */
[----:B------:R-:W5:Y:S04]  /*04c0*/  LDG.E R12, desc[UR6][R2.64+0x3000] ;  /* 0x00300006020c7981 */ /* 0x000f68000c1e1900 */
[----:B------:R-:W5:Y:S04]  /*04d0*/  LDG.E R14, desc[UR6][R2.64+0x4000] ;  /* 0x00400006020e7981 */ /* 0x000f68000c1e1900 */
[----:B------:R-:W5:Y:S04]  /*04e0*/  LDG.E R16, desc[UR6][R2.64+0x5000] ;  /* 0x0050000602107981 */ /* 0x000f68000c1e1900 */
[----:B------:R-:W5:Y:S04]  /*04f0*/  LDG.E R18, desc[UR6][R2.64+0x6000] ;  /* 0x0060000602127981 */ /* 0x000f68000c1e1900 */
[----:B------:R-:W5:Y:S01]  /*0500*/  LDG.E R20, desc[UR6][R2.64+0x7000] ;  /* 0x0070000602147981 */ /* 0x000f62000c1e1900 */
[----:B------:R-:W-:Y:S01]  /*0510*/  IADD3 R5, PT, PT, R5, 0x2000, RZ ;  /* 0x0000200005057810 */ /* 0x000fe20007ffe0ff */
[----:B--2---:R-:W-:-:S04]  /*0520*/  FADD R7, R4, R7 ;  /* 0x0000000704077221 */ /* 0x004fc80000000000 */
[----:B---3--:R-:W-:-:S04]  /*0530*/  FADD R7, R7, R8 ;  /* 0x0000000807077221 */ /* 0x008fc80000000000 */
[----:B----4-:R-:W-:-:S04]  /*0540*/  FADD R7, R7, R10 ;  /* 0x0000000a07077221 */ /* 0x010fc80000000000 */
[----:B-----5:R-:W-:-:S04]  /*0550*/  FADD R7, R7, R12 ;  /* 0x0000000c07077221 */ /* 0x020fc80000000000 */
[----:B------:R-:W-:-:S04]  /*0560*/  FADD R7, R7, R14 ;  /* 0x0000000e07077221 */ /* 0x000fc80000000000 */
[----:B------:R-:W-:-:S04]  /*0570*/  FADD R7, R7, R16 ;  /* 0x0000001007077221 */ /* 0x000fc80000000000 */
[----:B------:R-:W-:-:S04]  /*0580*/  FADD R7, R7, R18 ;  /* 0x0000001207077221 */ /* 0x000fc80000000000 */
[----:B------:R-:W-:-:S07]  /*0590*/  FADD R4, R7, R20 ;  /* 0x0000001407047221 */ /* 0x000fce0000000000 */
.L_x_6:
[----:B------:R-:W-:Y:S05]  /*05a0*/  BSYNC.RECONVERGENT B1 ;  /* 0x0000000000017941 */ /* 0x000fea0003800200 */
.L_x_5:
        /* <DEDUP_REMOVED lines=11> */
[----:B------:R-:W5:Y:S01]  /*0660*/  LDG.E R12, desc[UR6][R2.64+0x3000] ;  /* 0x00300006020c7981 */ /* 0x000f62000c1e1900 */
[----:B------:R-:W-:Y:S01]  /*0670*/  IADD3 R5, PT, PT, R5, 0x1000, RZ ;  /* 0x0000100005057810 */ /* 0x000fe20007ffe0ff */
[----:B--2---:R-:W-:-:S04]  /*0680*/  FADD R7, R4, R7 ;  /* 0x0000000704077221 */ /* 0x004fc80000000000 */
[----:B---3--:R-:W-:-:S04]  /*0690*/  FADD R7, R7, R8 ;  /* 0x0000000807077221 */ /* 0x008fc80000000000 */
[----:B----4-:R-:W-:-:S04]  /*06a0*/  FADD R7, R7, R10 ;  /* 0x0000000a07077221 */ /* 0x010fc80000000000 */
[----:B-----5:R-:W-:-:S07]  /*06b0*/  FADD R4, R7, R12 ;  /* 0x0000000c07047221 */ /* 0x020fce0000000000 */
.L_x_8:
[----:B------:R-:W-:Y:S05]  /*06c0*/  BSYNC.RECONVERGENT B1 ;  /* 0x0000000000017941 */ /* 0x000fea0003800200 */
.L_x_7:
[----:B------:R-:W-:Y:S05]  /*06d0*/  @!P1 BRA `(.L_x_1) ;  /* 0x0000000000309947 */ /* 0x000fea0003800000 */
[----:B------:R-:W0:Y:S01]  /*06e0*/  LDC.64 R2, c[0x0][0x380] ;  /* 0x0000e000ff027b82 */ /* 0x000e220000000a00 */
[----:B------:R-:W-:Y:S02]  /*06f0*/  IMAD.MOV R6, RZ, RZ, -R6 ;  /* 0x000000ffff067224 */ /* 0x000fe400078e0a06 */
[----:B0-----:R-:W-:-:S05]  /*0700*/  IMAD.WIDE.U32 R2, R5, 0x4, R2 ;  /* 0x0000000405027825 */ /* 0x001fca00078e0002 */
[----:B------:R-:W-:-:S07]  /*0710*/  MOV R5, R3 ;  /* 0x0000000300057202 */ /* 0x000fce0000000f00 */
.L_x_9:
[----:B------:R-:W-:-:S06]  /*0720*/  MOV R3, R5 ;  /* 0x0000000500037202 */ /* 0x000fcc0000000f00 */
[----:B------:R0:W2:Y:S01]  /*0730*/  LDG.E R3, desc[UR6][R2.64] ;  /* 0x0000000602037981 */ /* 0x0000a2000c1e1900 */
[----:B------:R-:W-:-:S04]  /*0740*/  IADD3 R6, PT, PT, R6, 0x1, RZ ;  /* 0x0000000106067810 */ /* 0x000fc80007ffe0ff */
[----:B------:R-:W-:Y:S02]  /*0750*/  ISETP.NE.AND P0, PT, R6, RZ, PT ;  /* 0x000000ff0600720c */ /* 0x000fe40003f05270 */
[----:B0-----:R-:W-:-:S04]  /*0760*/  IADD3 R2, P1, PT, R2, 0x1000, RZ ;  /* 0x0000100002027810 */ /* 0x001fc80007f3e0ff */
[----:B------:R-:W-:Y:S01]  /*0770*/  IADD3.X R5, PT, PT, RZ, R5, RZ, P1, !PT ;  /* 0x00000005ff057210 */ /* 0x000fe20000ffe4ff */
[----:B--2---:R-:W-:-:S06]  /*0780*/  FADD R4, R3, R4 ;  /* 0x0000000403047221 */ /* 0x004fcc0000000000 */
[----:B------:R-:W-:Y:S05]  /*0790*/  @P0 BRA `(.L_x_9) ;  /* 0xfffffffc00e00947 */ /* 0x000fea000383ffff */
.L_x_1:
[----:B------:R-:W-:Y:S05]  /*07a0*/  BSYNC.RECONVERGENT B0 ;  /* 0x0000000000007941 */ /* 0x000fea0003800200 */
.L_x_0:
[----:B------:R-:W0:Y:S01]  /*07b0*/  S2UR UR5, SR_CgaCtaId ;  /* 0x00000000000579c3 */ /* 0x000e220000008800 */
[----:B------:R-:W-:Y:S01]  /*07c0*/  UMOV UR4, 0x400 ;  /* 0x0000040000047882 */ /* 0x000fe20000000000 */
[C---:B------:R-:W-:Y:S02]  /*07d0*/  ISETP.GT.U32.AND P0, PT, R0.reuse, 0x1ff, PT ;  /* 0x000001ff0000780c */ /* 0x040fe40003f04070 */
[----:B------:R-:W-:Y:S01]  /*07e0*/  ISETP.GT.U32.AND P1, PT, R0, 0xff, PT ;  /* 0x000000ff0000780c */ /* 0x000fe20003f24070 */
[----:B0-----:R-:W-:-:S06]  /*07f0*/  ULEA UR4, UR5, UR4, 0x18 ;  /* 0x0000000405047291 */ /* 0x001fcc000f8ec0ff */
[----:B------:R-:W-:-:S05]  /*0800*/  LEA R3, R0, UR4, 0x2 ;  /* 0x0000000400037c11 */ /* 0x000fca000f8e10ff */
[----:B------:R-:W-:Y:S01]  /*0810*/  STS [R3], R4 ;  /* 0x0000000403007388 */ /* 0x000fe20000000800 */
[----:B------:R-:W-:Y:S06]  /*0820*/  BAR.SYNC.DEFER_BLOCKING 0x0 ;  /* 0x0000000000007b1d */ /* 0x000fec0000010000 */
[----:B------:R-:W-:Y:S04]  /*0830*/  @!P0 LDS R2, [R3+0x800] ;  /* 0x0008000003028984 */ /* 0x000fe80000000800 */
[----:B------:R-:W0:Y:S02]  /*0840*/  @!P0 LDS R5, [R3] ;  /* 0x0000000003058984 */ /* 0x000e240000000800 */
[----:B0-----:R-:W-:-:S05]  /*0850*/  @!P0 FADD R2, R2, R5 ;  /* 0x0000000502028221 */ /* 0x001fca0000000000 */
[----:B------:R-:W-:Y:S01]  /*0860*/  @!P0 STS [R3], R2 ;  /* 0x0000000203008388 */ /* 0x000fe20000000800 */
[----:B------:R-:W-:Y:S01]  /*0870*/  BAR.SYNC.DEFER_BLOCKING 0x0 ;  /* 0x0000000000007b1d */ /* 0x000fe20000010000 */
[----:B------:R-:W-:-:S05]  /*0880*/  ISETP.GT.U32.AND P0, PT, R0, 0x7f, PT ;  /* 0x0000007f0000780c */ /* 0x000fca0003f04070 */
        /* <DEDUP_REMOVED lines=41> */
[----:B------:R-:W-:-:S05]  /*0b20*/  ISETP.NE.AND P1, PT, R0, RZ, PT ;  /* 0x000000ff0000720c */ /* 0x000fca0003f25270 */
[----:B------:R-:W-:Y:S04]  /*0b30*/  @!P0 LDS R4, [R3+0x8] ;  /* 0x0000080003048984 */ /* 0x000fe80000000800 */
[----:B------:R-:W0:Y:S02]  /*0b40*/  @!P0 LDS R5, [R3] ;  /* 0x0000000003058984 */ /* 0x000e240000000800 */
[----:B0-----:R-:W-:-:S05]  /*0b50*/  @!P0 FADD R4, R4, R5 ;  /* 0x0000000504048221 */ /* 0x001fca0000000000 */
[----:B------:R-:W-:Y:S01]  /*0b60*/  @!P0 STS [R3], R4 ;  /* 0x0000000403008388 */ /* 0x000fe20000000800 */
[----:B------:R-:W-:Y:S06]  /*0b70*/  BAR.SYNC.DEFER_BLOCKING 0x0 ;  /* 0x0000000000007b1d */ /* 0x000fec0000010000 */
[----:B------:R-:W-:Y:S04]  /*0b80*/  @!P1 LDS R0, [UR4+0x4] ;  /* 0x00000404ff009984 */ /* 0x000fe80008000800 */
[----:B------:R-:W0:Y:S02]  /*0b90*/  @!P1 LDS R5, [R3] ;  /* 0x0000000003059984 */ /* 0x000e240000000800 */
[----:B0-----:R-:W-:-:S05]  /*0ba0*/  @!P1 FADD R0, R0, R5 ;  /* 0x0000000500009221 */ /* 0x001fca0000000000 */
[----:B------:R0:W-:Y:S01]  /*0bb0*/  @!P1 STS [R3], R0 ;  /* 0x0000000003009388 */ /* 0x0001e20000000800 */
[----:B------:R-:W-:Y:S06]  /*0bc0*/  BAR.SYNC.DEFER_BLOCKING 0x0 ;  /* 0x0000000000007b1d */ /* 0x000fec0000010000 */
[----:B------:R-:W-:Y:S05]  /*0bd0*/  @P1 EXIT ;  /* 0x000000000000194d */ /* 0x000fea0003800000 */
[----:B------:R-:W1:Y:S01]  /*0be0*/  LDS R5, [UR4] ;  /* 0x00000004ff057984 */ /* 0x000e620008000800 */
[----:B0-----:R-:W1:Y:S03]  /*0bf0*/  LDC.64 R2, c[0x0][0x388] ;  /* 0x0000e200ff027b82 */ /* 0x001e660000000a00 */
[----:B-1----:R-:W-:Y:S01]  /*0c00*/  STG.E desc[UR6][R2.64], R5 ;  /* 0x0000000502007986 */ /* 0x002fe2000c101906 */
[----:B------:R-:W-:Y:S05]  /*0c10*/  EXIT ;  /* 0x000000000000794d */ /* 0x000fea0003800000 */
.L_x_10:
[----:B------:R-:W-:-:S00]  /*0c20*/  BRA `(.L_x_10) ;  /* 0xfffffffc00fc7947 */ /* 0x000fc0000383ffff */
[----:B------:R-:W-:-:S00]  /*0c30*/  NOP ;  /* 0x0000000000007918 */ /* 0x000fc00000000000 */
        /* <DEDUP_REMOVED lines=12> */
.L_x_16:


//--------------------- .text._Z6gpuAddPfS_S_i    --------------------------
	.section	.text._Z6gpuAddPfS_S_i,"ax",@progbits
	.align	128
        .global         _Z6gpuAddPfS_S_i
        .type           _Z6gpuAddPfS_S_i,@function
        .size           _Z6gpuAddPfS_S_i,(.L_x_17 - _Z6gpuAddPfS_S_i)
        .other          _Z6gpuAddPfS_S_i,@"STO_CUDA_ENTRY STV_DEFAULT"
_Z6gpuAddPfS_S_i:
.text._Z6gpuAddPfS_S_i:
[----:B------:R-:W-:Y:S01]  /*0000*/  LDC R1, c[0x0][0x37c] ;  /* 0x0000df00ff017b82 */ /* 0x000fe20000000800 */
[----:B------:R-:W0:Y:S07]  /*0010*/  S2R R3, SR_TID.X ;  /* 0x0000000000037919 */ /* 0x000e2e0000002100 */
[----:B------:R-:W0:Y:S01]  /*0020*/  S2UR UR4, SR_CTAID.X ;  /* 0x00000000000479c3 */ /* 0x000e220000002500 */
[----:B------:R-:W1:Y:S07]  /*0030*/  LDCU UR6, c[0x0][0x398] ;  /* 0x00007300ff0677ac */ /* 0x000e6e0008000800 */
[----:B------:R-:W0:Y:S01]  /*0040*/  LDC R0, c[0x0][0x360] ;  /* 0x0000d800ff007b82 */ /* 0x000e220000000800 */
[----:B------:R-:W2:Y:S01]  /*0050*/  LDCU UR5, c[0x0][0x370] ;  /* 0x00006e00ff0577ac */ /* 0x000ea20008000800 */
[----:B0-----:R-:W-:-:S02]  /*0060*/  IMAD R3, R0, UR4, R3 ;  /* 0x0000000400037c24 */ /* 0x001fc4000f8e0203 */
[----:B--2---:R-:W-:-:S03]  /*0070*/  IMAD R0, R0, UR5, RZ ;  /* 0x0000000500007c24 */ /* 0x004fc6000f8e02ff */
[----:B-1----:R-:W-:-:S13]  /*0080*/  ISETP.GE.AND P0, PT, R3, UR6, PT ;  /* 0x0000000603007c0c */ /* 0x002fda000bf06270 */
[----:B------:R-:W-:Y:S05]  /*0090*/  @P0 EXIT ;  /* 0x000000000000094d */ /* 0x000fea0003800000 */
[----:B------:R-:W0:Y:S01]  /*00a0*/  I2F.U32.RP R8, R0 ;  /* 0x0000000000087306 */ /* 0x000e220000209000 */
[----:B------:R-:W-:Y:S01]  /*00b0*/  IADD3 R2, PT, PT, R0, R3, RZ ;  /* 0x0000000300027210 */ /* 0x000fe20007ffe0ff */
[----:B------:R-:W1:Y:S01]  /*00c0*/  LDCU.64 UR4, c[0x0][0x358] ;  /* 0x00006b00ff0477ac */ /* 0x000e620008000a00 */
[----:B------:R-:W-:Y:S01]  /*00d0*/  IADD3 R9, PT, PT, RZ, -R0, RZ ;  /* 0x80000000ff097210 */ /* 0x000fe20007ffe0ff */
[----:B------:R-:W-:Y:S01]  /*00e0*/  BSSY.RECONVERGENT B0, `(.L_x_11) ;  /* 0x000002b000007945 */ /* 0x000fe20003800200 */
[C---:B------:R-:W-:Y:S02]  /*00f0*/  ISETP.GE.AND P0, PT, R2.reuse, UR6, PT ;  /* 0x0000000602007c0c */ /* 0x040fe4000bf06270 */
[----:B------:R-:W-:Y:S02]  /*0100*/  VIMNMX R7, PT, PT, R2, UR6, !PT ;  /* 0x0000000602077c48 */ /* 0x000fe4000ffe0100 */
[----:B------:R-:W-:Y:S02]  /*0110*/  SEL R6, RZ, 0x1, P0 ;  /* 0x00000001ff067807 */ /* 0x000fe40000000000 */
[----:B------:R-:W-:-:S02]  /*0120*/  ISETP.NE.U32.AND P2, PT, R0, RZ, PT ;  /* 0x000000ff0000720c */ /* 0x000fc40003f45070 */
[----:B------:R-:W-:Y:S01]  /*0130*/  IADD3 R7, PT, PT, R7, -R2, -R6 ;  /* 0x8000000207077210 */ /* 0x000fe20007ffe806 */
[----:B0-----:R-:W0:Y:S02]  /*0140*/  MUFU.RCP R8, R8 ;  /* 0x0000000800087308 */ /* 0x001e240000001000 */
[----:B0-----:R-:W-:-:S06]  /*0150*/  IADD3 R4, PT, PT, R8, 0xffffffe, RZ ;  /* 0x0ffffffe08047810 */ /* 0x001fcc0007ffe0ff */
[----:B------:R0:W2:Y:S02]  /*0160*/  F2I.FTZ.U32.TRUNC.NTZ R5, R4 ;  /* 0x0000000400057305 */ /* 0x0000a4000021f000 */
[----:B0-----:R-:W-:Y:S02]  /*0170*/  HFMA2 R4, -RZ, RZ, 0, 0 ;  /* 0x00000000ff047431 */ /* 0x001fe400000001ff */
[----:B--2---:R-:W-:-:S04]  /*0180*/  IMAD R9, R9, R5, RZ ;  /* 0x0000000509097224 */ /* 0x004fc800078e02ff */
[----:B------:R-:W-:-:S06]  /*0190*/  IMAD.HI.U32 R8, R5, R9, R4 ;  /* 0x0000000905087227 */ /* 0x000fcc00078e0004 */
[----:B------:R-:W-:-:S05]  /*01a0*/  IMAD.HI.U32 R5, R8, R7, RZ ;  /* 0x0000000708057227 */ /* 0x000fca00078e00ff */
[----:B------:R-:W-:-:S05]  /*01b0*/  IADD3 R2, PT, PT, -R5, RZ, RZ ;  /* 0x000000ff05027210 */ /* 0x000fca0007ffe1ff */
[----:B------:R-:W-:-:S05]  /*01c0*/  IMAD R7, R0, R2, R7 ;  /* 0x0000000200077224 */ /* 0x000fca00078e0207 */
[----:B------:R-:W-:-:S13]  /*01d0*/  ISETP.GE.U32.AND P0, PT, R7, R0, PT ;  /* 0x000000000700720c */ /* 0x000fda0003f06070 */
[----:B------:R-:W-:Y:S02]  /*01e0*/  @P0 IADD3 R7, PT, PT, -R0, R7, RZ ;  /* 0x0000000700070210 */ /* 0x000fe40007ffe1ff */
[----:B------:R-:W-:Y:S02]  /*01f0*/  @P0 IADD3 R5, PT, PT, R5, 0x1, RZ ;  /* 0x0000000105050810 */ /* 0x000fe40007ffe0ff */
[----:B------:R-:W-:-:S13]  /*0200*/  ISETP.GE.U32.AND P1, PT, R7, R0, PT ;  /* 0x000000000700720c */ /* 0x000fda0003f26070 */
[----:B------:R-:W-:Y:S02]  /*0210*/  @P1 IADD3 R5, PT, PT, R5, 0x1, RZ ;  /* 0x0000000105051810 */ /* 0x000fe40007ffe0ff */
[----:B------:R-:W-:-:S04]  /*0220*/  @!P2 LOP3.LUT R5, RZ, R0, RZ, 0x33, !PT ;  /* 0x00000000ff05a212 */ /* 0x000fc800078e33ff */
[----:B------:R-:W-:-:S04]  /*0230*/  IADD3 R2, PT, PT, R6, R5, RZ ;  /* 0x0000000506027210 */ /* 0x000fc80007ffe0ff */
[C---:B------:R-:W-:Y:S02]  /*0240*/  LOP3.LUT R4, R2.reuse, 0x3, RZ, 0xc0, !PT ;  /* 0x0000000302047812 */ /* 0x040fe400078ec0ff */
[----:B------:R-:W-:Y:S02]  /*0250*/  ISETP.GE.U32.AND P1, PT, R2, 0x3, PT ;  /* 0x000000030200780c */ /* 0x000fe40003f26070 */
[----:B------:R-:W-:-:S13]  /*0260*/  ISETP.NE.AND P0, PT, R4, 0x3, PT ;  /* 0x000000030400780c */ /* 0x000fda0003f05270 */
[----:B-1----:R-:W-:Y:S05]  /*0270*/  @!P0 BRA `(.L_x_12) ;  /* 0x0000000000448947 */ /* 0x002fea0003800000 */
[----:B------:R-:W0:Y:S01]  /*0280*/  LDC.64 R4, c[0x0][0x390] ;  /* 0x0000e400ff047b82 */ /* 0x000e220000000a00 */
[----:B------:R-:W-:-:S04]  /*0290*/  IADD3 R2, PT, PT, R2, 0x1, RZ ;  /* 0x0000000102027810 */ /* 0x000fc80007ffe0ff */
[----:B------:R-:W-:-:S03]  /*02a0*/  LOP3.LUT R2, R2, 0x3, RZ, 0xc0, !PT ;  /* 0x0000000302027812 */ /* 0x000fc600078ec0ff */
[----:B------:R-:W1:Y:S01]  /*02b0*/  LDC.64 R6, c[0x0][0x380] ;  /* 0x0000e000ff067b82 */ /* 0x000e620000000a00 */
[----:B------:R-:W-:-:S07]  /*02c0*/  IADD3 R2, PT, PT, -R2, RZ, RZ ;  /* 0x000000ff02027210 */ /* 0x000fce0007ffe1ff */
[----:B------:R-:W2:Y:S02]  /*02d0*/  LDC.64 R8, c[0x0][0x388] ;  /* 0x0000e200ff087b82 */ /* 0x000ea40000000a00 */
.L_x_13:
[----:B--2---:R-:W-:-:S04]  /*02e0*/  IMAD.WIDE R12, R3, 0x4, R8 ;  /* 0x00000004030c7825 */ /* 0x004fc800078e0208 */
[C---:B-1----:R-:W-:Y:S02]  /*02f0*/  IMAD.WIDE R14, R3.reuse, 0x4, R6 ;  /* 0x00000004030e7825 */ /* 0x042fe400078e0206 */
[----:B------:R-:W2:Y:S04]  /*0300*/  LDG.E R13, desc[UR4][R12.64] ;  /* 0x000000040c0d7981 */ /* 0x000ea8000c1e1900 */
[----:B------:R-:W2:Y:S01]  /*0310*/  LDG.E R14, desc[UR4][R14.64] ;  /* 0x000000040e0e7981 */ /* 0x000ea2000c1e1900 */
[----:B0--3--:R-:W-:Y:S01]  /*0320*/  IMAD.WIDE R10, R3, 0x4, R4 ;  /* 0x00000004030a7825 */ /* 0x009fe200078e0204 */
[----:B------:R-:W-:Y:S02]  /*0330*/  IADD3 R2, PT, PT, R2, 0x1, RZ ;  /* 0x0000000102027810 */ /* 0x000fe40007ffe0ff */
[----:B------:R-:W-:-:S02]  /*0340*/  IADD3 R3, PT, PT, R0, R3, RZ ;  /* 0x0000000300037210 */ /* 0x000fc40007ffe0ff */
[----:B------:R-:W-:Y:S01]  /*0350*/  ISETP.NE.AND P0, PT, R2, RZ, PT ;  /* 0x000000ff0200720c */ /* 0x000fe20003f05270 */
[----:B--2---:R-:W-:-:S05]  /*0360*/  FADD R17, R14, R13 ;  /* 0x0000000d0e117221 */ /* 0x004fca0000000000 */
[----:B------:R3:W-:Y:S07]  /*0370*/  STG.E desc[UR4][R10.64], R17 ;  /* 0x000000110a007986 */ /* 0x0007ee000c101904 */
[----:B------:R-:W-:Y:S05]  /*0380*/  @P0 BRA `(.L_x_13) ;  /* 0xfffffffc00d40947 */ /* 0x000fea000383ffff */
.L_x_12:
[----:B------:R-:W-:Y:S05]  /*0390*/  BSYNC.RECONVERGENT B0 ;  /* 0x0000000000007941 */ /* 0x000fea0003800200 */
.L_x_11:
[----:B------:R-:W-:Y:S05]  /*03a0*/  @!P1 EXIT ;  /* 0x000000000000994d */ /* 0x000fea0003800000 */
.L_x_14:
[----:B------:R-:W3:Y:S08]  /*03b0*/  LDC.64 R4, c[0x0][0x380] ;  /* 0x0000e000ff047b82 */ /* 0x000ef00000000a00 */
[----:B------:R-:W0:Y:S01]  /*03c0*/  LDC.64 R6, c[0x0][0x388] ;  /* 0x0000e200ff067b82 */ /* 0x000e220000000a00 */
[----:B---3--:R-:W-:-:S07]  /*03d0*/  IMAD.WIDE R10, R3, 0x4, R4 ;  /* 0x00000004030a7825 */ /* 0x008fce00078e0204 */
[----:B------:R-:W1:Y:S01]  /*03e0*/  LDC.64 R4, c[0x0][0x390] ;  /* 0x0000e400ff047b82 */ /* 0x000e620000000a00 */
[----:B--2---:R-:W2:Y:S01]  /*03f0*/  LDG.E R2, desc[UR4][R10.64] ;  /* 0x000000040a027981 */ /* 0x004ea2000c1e1900 */
[----:B0-----:R-:W-:-:S05]  /*0400*/  IMAD.WIDE R12, R3, 0x4, R6 ;  /* 0x00000004030c7825 */ /* 0x001fca00078e0206 */
[----:B------:R-:W2:Y:S01]  /*0410*/  LDG.E R7, desc[UR4][R12.64] ;  /* 0x000000040c077981 */ /* 0x000ea2000c1e1900 */
[----:B-1----:R-:W-:-:S04]  /*0420*/  IMAD.WIDE R16, R3, 0x4, R4 ;  /* 0x0000000403107825 */ /* 0x002fc800078e0204 */
[----:B------:R-:W-:-:S04]  /*0430*/  IMAD.WIDE R4, R0, 0x4, R10 ;  /* 0x0000000400047825 */ /* 0x000fc800078e020a */
[----:B--2---:R-:W-:Y:S01]  /*0440*/  FADD R19, R2, R7 ;  /* 0x0000000702137221 */ /* 0x004fe20000000000 */
[----:B------:R-:W-:-:S04]  /*0450*/  IMAD.WIDE R6, R0, 0x4, R12 ;  /* 0x0000000400067825 */ /* 0x000fc800078e020c */
[----:B------:R0:W-:Y:S04]  /*0460*/  STG.E desc[UR4][R16.64], R19 ;  /* 0x0000001310007986 */ /* 0x0001e8000c101904 */
[----:B------:R-:W2:Y:S04]  /*0470*/  LDG.E R2, desc[UR4][R4.64] ;  /* 0x0000000404027981 */ /* 0x000ea8000c1e1900 */
[----:B------:R-:W2:Y:S01]  /*0480*/  LDG.E R15, desc[UR4][R6.64] ;  /* 0x00000004060f7981 */ /* 0x000ea2000c1e1900 */
[----:B------:R-:W-:-:S04]  /*0490*/  IMAD.WIDE R8, R0, 0x4, R16 ;  /* 0x0000000400087825 */ /* 0x000fc800078e0210 */
[----:B------:R-:W-:-:S04]  /*04a0*/  IMAD.WIDE R10, R0, 0x4, R4 ;  /* 0x00000004000a7825 */ /* 0x000fc800078e0204 */
[----:B------:R-:W-:-:S04]  /*04b0*/  IMAD.WIDE R12, R0, 0x4, R6 ;  /* 0x00000004000c7825 */ /* 0x000fc800078e0206 */
[----:B--2---:R-:W-:-:S05]  /*04c0*/  FADD R21, R2, R15 ;  /* 0x0000000f02157221 */ /* 0x004fca0000000000 */
        /* <DEDUP_REMOVED lines=8> */
[----:B------:R-:W1:Y:S04]  /*0550*/  LDG.E R4, desc[UR4][R4.64] ;  /* 0x0000000404047981 */ /* 0x000e68000c1e1900 */
[----:B------:R-:W1:Y:S01]  /*0560*/  LDG.E R7, desc[UR4][R6.64] ;  /* 0x0000000406077981 */ /* 0x000e62000c1e1900 */
[C---:B0-----:R-:W-:Y:S01]  /*0570*/  IMAD.WIDE R16, R0.reuse, 0x4, R14 ;  /* 0x0000000400107825 */ /* 0x041fe200078e020e */
[----:B------:R-:W-:-:S04]  /*0580*/  LEA R3, R0, R3, 0x2 ;  /* 0x0000000300037211 */ /* 0x000fc800078e10ff */
[----:B------:R-:W-:Y:S01]  /*0590*/  ISETP.GE.AND P0, PT, R3, UR6, PT ;  /* 0x0000000603007c0c */ /* 0x000fe2000bf06270 */
[----:B-1----:R-:W-:-:S05]  /*05a0*/  FADD R9, R4, R7 ;  /* 0x0000000704097221 */ /* 0x002fca0000000000 */
[----:B------:R2:W-:Y:S07]  /*05b0*/  STG.E desc[UR4][R16.64], R9 ;  /* 0x0000000910007986 */ /* 0x0005ee000c101904 */
[----:B------:R-:W-:Y:S05]  /*05c0*/  @!P0 BRA `(.L_x_14) ;  /* 0xfffffffc00788947 */ /* 0x000fea000383ffff */
[----:B------:R-:W-:Y:S05]  /*05d0*/  EXIT ;  /* 0x000000000000794d */ /* 0x000fea0003800000 */
.L_x_15:
        /* <DEDUP_REMOVED lines=10> */
.L_x_17:


//--------------------- .nv.shared._Z12gpuReductionPKfPfi --------------------------
	.section	.nv.shared._Z12gpuReductionPKfPfi,"aw",@nobits
	.sectionflags	@""
	.align	4
.nv.shared._Z12gpuReductionPKfPfi:
	.zero		5120


//--------------------- .nv.shared.reserved.0     --------------------------
	.section	.nv.shared.reserved.0,"aw",@nobits
	.weak		__nv_reservedSMEM_offset_0_alias
	.size		__nv_reservedSMEM_offset_0_alias, 0, 64
	.other		__nv_reservedSMEM_offset_0_alias,@"STO_CUDA_RESERVED_SHARED STV_DEFAULT"
__nv_reservedSMEM_offset_0_alias:
	.zero		0
	.zero		64


//--------------------- .nv.constant0._Z12gpuReductionPKfPfi --------------------------
	.section	.nv.constant0._Z12gpuReductionPKfPfi,"a",@progbits
	.sectionflags	@""
	.align	4
.nv.constant0._Z12gpuReductionPKfPfi:
	.zero		916


//--------------------- .nv.constant0._Z6gpuAddPfS_S_i --------------------------
	.section	.nv.constant0._Z6gpuAddPfS_S_i,"a",@progbits
	.sectionflags	@""
	.align	4
.nv.constant0._Z6gpuAddPfS_S_i:
	.zero		924


//--------------------- SYMBOLS --------------------------

	.type		.nv.reservedSmem.offset0,@object
	.size		.nv.reservedSmem.offset0,0x4
	.type		.nv.reservedSmem.cap,@object
	.size		.nv.reservedSmem.cap,0x4
